	.headerflags	@"EF_CUDA_TEXMODE_UNIFIED EF_CUDA_64BIT_ADDRESS EF_CUDA_ACCELERATORS EF_CUDA_SM90 EF_CUDA_VIRTUAL_SM(EF_CUDA_SM90)"
	.elftype	@"ET_EXEC"


//--------------------- .nv.info                  --------------------------
	.section	.nv.info,"",@"SHT_CUDA_INFO"
	.align	4


	//----- nvinfo : EIATTR_REGCOUNT
	.align		4
        /*0000*/ 	.byte	0x04, 0x2f
        /*0002*/ 	.short	(.L_3 - .L_2)
	.align		4
.L_2:
        /*0004*/ 	.word	index@(triton_poi_fused__native_batch_norm_legit_no_training_relu_10)
        /*0008*/ 	.word	0x00000010


	//----- nvinfo : EIATTR_MIN_STACK_SIZE
	.align		4
.L_3:
        /*000c*/ 	.byte	0x04, 0x12
        /*000e*/ 	.short	(.L_5 - .L_4)
	.align		4
.L_4:
        /*0010*/ 	.word	index@(triton_poi_fused__native_batch_norm_legit_no_training_relu_10)
        /*0014*/ 	.word	0x00000000


	//----- nvinfo : EIATTR_FRAME_SIZE
	.align		4
.L_5:
        /*0018*/ 	.byte	0x04, 0x11
        /*001a*/ 	.short	(.L_7 - .L_6)
	.align		4
.L_6:
        /*001c*/ 	.word	index@(triton_poi_fused__native_batch_norm_legit_no_training_relu_10)
        /*0020*/ 	.word	0x00000000


	//----- nvinfo : EIATTR_MIN_STACK_SIZE
	.align		4
.L_7:
        /*0024*/ 	.byte	0x04, 0x12
        /*0026*/ 	.short	(.L_9 - .L_8)
	.align		4
.L_8:
        /*0028*/ 	.word	index@(triton_poi_fused__native_batch_norm_legit_no_training_relu_10)
        /*002c*/ 	.word	0x00000000
.L_9:


//--------------------- .nv.info.triton_poi_fused__native_batch_norm_legit_no_training_relu_10 --------------------------
	.section	.nv.info.triton_poi_fused__native_batch_norm_legit_no_training_relu_10,"",@"SHT_CUDA_INFO"
	.sectionflags	@""
	.align	4


	//----- nvinfo : EIATTR_CUDA_API_VERSION
	.align		4
        /*0000*/ 	.byte	0x04, 0x37
        /*0002*/ 	.short	(.L_11 - .L_10)
.L_10:
        /*0004*/ 	.word	0x0000007c


	//----- nvinfo : EIATTR_KPARAM_INFO
	.align		4
.L_11:
        /*0008*/ 	.byte	0x04, 0x17
        /*000a*/ 	.short	(.L_13 - .L_12)
.L_12:
        /*000c*/ 	.word	0x00000000
        /*0010*/ 	.short	0x0006
        /*0012*/ 	.short	0x0030
        /*0014*/ 	.byte	0x00, 0xf0, 0x11, 0x00


	//----- nvinfo : EIATTR_KPARAM_INFO
	.align		4
.L_13:
        /*0018*/ 	.byte	0x04, 0x17
        /*001a*/ 	.short	(.L_15 - .L_14)
.L_14:
        /*001c*/ 	.word	0x00000000
        /*0020*/ 	.short	0x0005
        /*0022*/ 	.short	0x0028
        /*0024*/ 	.byte	0x00, 0xf4, 0x21, 0x00


	//----- nvinfo : EIATTR_KPARAM_INFO
	.align		4
.L_15:
        /*0028*/ 	.byte	0x04, 0x17
        /*002a*/ 	.short	(.L_17 - .L_16)
.L_16:
        /*002c*/ 	.word	0x00000000
        /*0030*/ 	.short	0x0004
        /*0032*/ 	.short	0x0020
        /*0034*/ 	.byte	0x00, 0xf4, 0x21, 0x00


	//----- nvinfo : EIATTR_KPARAM_INFO
	.align		4
.L_17:
        /*0038*/ 	.byte	0x04, 0x17
        /*003a*/ 	.short	(.L_19 - .L_18)
.L_18:
        /*003c*/ 	.word	0x00000000
        /*0040*/ 	.short	0x0003
        /*0042*/ 	.short	0x0018
        /*0044*/ 	.byte	0x00, 0xf4, 0x21, 0x00


	//----- nvinfo : EIATTR_KPARAM_INFO
	.align		4
.L_19:
        /*0048*/ 	.byte	0x04, 0x17
        /*004a*/ 	.short	(.L_21 - .L_20)
.L_20:
        /*004c*/ 	.word	0x00000000
        /*0050*/ 	.short	0x0002
        /*0052*/ 	.short	0x0010
        /*0054*/ 	.byte	0x00, 0xf4, 0x21, 0x00


	//----- nvinfo : EIATTR_KPARAM_INFO
	.align		4
.L_21:
        /*0058*/ 	.byte	0x04, 0x17
        /*005a*/ 	.short	(.L_23 - .L_22)
.L_22:
        /*005c*/ 	.word	0x00000000
        /*0060*/ 	.short	0x0001
        /*0062*/ 	.short	0x0008
        /*0064*/ 	.byte	0x00, 0xf4, 0x21, 0x00


	//----- nvinfo : EIATTR_KPARAM_INFO
	.align		4
.L_23:
        /*0068*/ 	.byte	0x04, 0x17
        /*006a*/ 	.short	(.L_25 - .L_24)
.L_24:
        /*006c*/ 	.word	0x00000000
        /*0070*/ 	.short	0x0000
        /*0072*/ 	.short	0x0000
        /*0074*/ 	.byte	0x00, 0xf4, 0x21, 0x00


	//----- nvinfo : EIATTR_SPARSE_MMA_MASK
	.align		4
.L_25:
        /*0078*/ 	.byte	0x03, 0x50
        /*007a*/ 	.short	0x0000


	//----- nvinfo : EIATTR_MAXREG_COUNT
	.align		4
        /*007c*/ 	.byte	0x03, 0x1b
        /*007e*/ 	.short	0x00ff


	//----- nvinfo : EIATTR_EXIT_INSTR_OFFSETS
	.align		4
        /*0080*/ 	.byte	0x04, 0x1c
        /*0082*/ 	.short	(.L_27 - .L_26)


	//   ....[0]....
.L_26:
        /*0084*/ 	.word	0x000002a0


	//----- nvinfo : EIATTR_REQNTID
	.align		4
.L_27:
        /*0088*/ 	.byte	0x04, 0x10
        /*008a*/ 	.short	(.L_29 - .L_28)
.L_28:
        /*008c*/ 	.word	0x00000080
        /*0090*/ 	.word	0x00000001
        /*0094*/ 	.word	0x00000001


	//----- nvinfo : EIATTR_CBANK_PARAM_SIZE
	.align		4
.L_29:
        /*0098*/ 	.byte	0x03, 0x19
        /*009a*/ 	.short	0x0034


	//----- nvinfo : EIATTR_PARAM_CBANK
	.align		4
        /*009c*/ 	.byte	0x04, 0x0a
        /*009e*/ 	.short	(.L_31 - .L_30)
	.align		4
.L_30:
        /*00a0*/ 	.word	index@(.nv.constant0.triton_poi_fused__native_batch_norm_legit_no_training_relu_10)
        /*00a4*/ 	.short	0x0210
        /*00a6*/ 	.short	0x0034


	//----- nvinfo : EIATTR_SW_WAR
	.align		4
.L_31:
        /*00a8*/ 	.byte	0x04, 0x36
        /*00aa*/ 	.short	(.L_33 - .L_32)
.L_32:
        /*00ac*/ 	.word	0x00000008
.L_33:


//--------------------- .nv.callgraph             --------------------------
	.section	.nv.callgraph,"",@"SHT_CUDA_CALLGRAPH"
	.align	4
	.sectionentsize	8
	.align		4
        /*0000*/ 	.word	0x00000000
	.align		4
        /*0004*/ 	.word	0xffffffff
	.align		4
        /*0008*/ 	.word	0x00000000
	.align		4
        /*000c*/ 	.word	0xfffffffe
	.align		4
        /*0010*/ 	.word	0x00000000
	.align		4
        /*0014*/ 	.word	0xfffffffd
	.align		4
        /*0018*/ 	.word	0x00000000
	.align		4
        /*001c*/ 	.word	0xfffffffc


//--------------------- .nv.constant4             --------------------------
	.section	.nv.constant4,"a",@progbits
	.align	8
	.align		8
.nv.constant4:
        /*0000*/ 	.dword	_$_str
	.align		8
        /*0008*/ 	.dword	_$_str_$_2


//--------------------- .text.triton_poi_fused__native_batch_norm_legit_no_training_relu_10 --------------------------
	.section	.text.triton_poi_fused__native_batch_norm_legit_no_training_relu_10,"ax",@progbits
	.align	128
        .global         triton_poi_fused__native_batch_norm_legit_no_training_relu_10
        .type           triton_poi_fused__native_batch_norm_legit_no_training_relu_10,@function
        .size           triton_poi_fused__native_batch_norm_legit_no_training_relu_10,(.L_x_1 - triton_poi_fused__native_batch_norm_legit_no_training_relu_10)
        .other          triton_poi_fused__native_batch_norm_legit_no_training_relu_10,@"STO_CUDA_ENTRY STV_DEFAULT"
triton_poi_fused__native_batch_norm_legit_no_training_relu_10:
.text.triton_poi_fused__native_batch_norm_legit_no_training_relu_10:
[----:B------:R-:W-:Y:S08]  /*0000*/  LDC R1, c[0x0][0x28] ;  /* 0x00000a00ff017b82 */ /* 0x000ff00000000800 */
[----:B------:R-:W1:Y:S01]  /*0010*/  LDC.64 R6, c[0x0][0x220] ;  /* 0x00008800ff067b82 */ /* 0x000e620000000a00 */
[----:B------:R-:W-:Y:S01]  /*0020*/  ULDC.64 UR4, c[0x0][0x208] ;  /* 0x0000820000047ab9 */ /* 0x000fe20000000a00 */
[----:B------:R-:W2:Y:S01]  /*0030*/  S2R R0, SR_TID.X ;  /* 0x0000000000007919 */ /* 0x000ea20000002100 */
[----:B------:R-:W3:Y:S05]  /*0040*/  S2R R13, SR_CTAID.X ;  /* 0x00000000000d7919 */ /* 0x000eea0000002500 */
[----:B------:R-:W4:Y:S01]  /*0050*/  LDC.64 R2, c[0x0][0x210] ;  /* 0x00008400ff027b82 */ /* 0x000f220000000a00 */
[----:B-1----:R-:W5:Y:S07]  /*0060*/  LDG.E R7, desc[UR4][R6.64] ;  /* 0x0000000406077981 */ /* 0x002f6e000c1e1900 */
[----:B------:R-:W1:Y:S08]  /*0070*/  LDC.64 R4, c[0x0][0x218] ;  /* 0x00008600ff047b82 */ /* 0x000e700000000a00 */
[----:B------:R-:W1:Y:S01]  /*0080*/  LDC.64 R8, c[0x0][0x228] ;  /* 0x00008a00ff087b82 */ /* 0x000e620000000a00 */
[----:B--2---:R-:W-:-:S04]  /*0090*/  SHF.L.U32 R0, R0, 0x1, RZ ;  /* 0x0000000100007819 */ /* 0x004fc800000006ff */
[----:B------:R-:W-:-:S03]  /*00a0*/  LOP3.LUT R0, R0, 0xfe, RZ, 0xc0, !PT ;  /* 0x000000fe00007812 */ /* 0x000fc600078ec0ff */
[----:B------:R-:W2:Y:S01]  /*00b0*/  LDC.64 R10, c[0x0][0x230] ;  /* 0x00008c00ff0a7b82 */ /* 0x000ea20000000a00 */
[----:B---3--:R-:W-:-:S05]  /*00c0*/  LEA R0, R13, R0, 0x8 ;  /* 0x000000000d007211 */ /* 0x008fca00078e40ff */
[C---:B----4-:R-:W-:Y:S01]  /*00d0*/  IMAD.WIDE R2, R0.reuse, 0x4, R2 ;  /* 0x0000000400027825 */ /* 0x050fe200078e0202 */
[----:B-1----:R1:W3:Y:S05]  /*00e0*/  LDG.E R6, desc[UR4][R4.64] ;  /* 0x0000000404067981 */ /* 0x0022ea000c1e1900 */
[----:B------:R-:W3:Y:S04]  /*00f0*/  LDG.E.64 R2, desc[UR4][R2.64] ;  /* 0x0000000402027981 */ /* 0x000ee8000c1e1b00 */
[----:B0-----:R-:W4:Y:S04]  /*0100*/  LDG.E R8, desc[UR4][R8.64] ;  /* 0x0000000408087981 */ /* 0x001f28000c1e1900 */
[----:B--2---:R-:W4:Y:S01]  /*0110*/  LDG.E R11, desc[UR4][R10.64] ;  /* 0x000000040a0b7981 */ /* 0x004f22000c1e1900 */
[----:B------:R-:W-:Y:S01]  /*0120*/  HFMA2.MMA R13, -RZ, RZ, 1.625, 0 ;  /* 0x3e800000ff0d7435 */ /* 0x000fe200000001ff */
[----:B-1----:R-:W0:Y:S02]  /*0130*/  LDC.64 R4, c[0x0][0x238] ;  /* 0x00008e00ff047b82 */ /* 0x002e240000000a00 */
[----:B0-----:R-:W-:-:S04]  /*0140*/  IMAD.WIDE R4, R0, 0x4, R4 ;  /* 0x0000000400047825 */ /* 0x001fc800078e0204 */
[----:B-----5:R-:W-:-:S04]  /*0150*/  FADD R7, R7, 9.9999997473787516356e-06 ;  /* 0x3727c5ac07077421 */ /* 0x020fc80000000000 */
[----:B------:R-:W0:Y:S02]  /*0160*/  MUFU.SQRT R12, R7 ;  /* 0x00000007000c7308 */ /* 0x000e240000002000 */
[C---:B0-----:R-:W-:Y:S02]  /*0170*/  FSETP.GT.AND P0, PT, R12.reuse, 8.50705917302346158658e+37, PT ;  /* 0x7e8000000c00780b */ /* 0x041fe40003f04000 */
[----:B------:R-:W-:Y:S02]  /*0180*/  FSETP.GEU.AND P1, PT, R12, 1.175494350822287508e-38, PT ;  /* 0x008000000c00780b */ /* 0x000fe40003f2e000 */
[----:B------:R-:W-:Y:S01]  /*0190*/  FSEL R13, R13, 1, P0 ;  /* 0x3f8000000d0d7808 */ /* 0x000fe20000000000 */
[--C-:B---3--:R-:W-:Y:S01]  /*01a0*/  FADD R2, R2, -R6.reuse ;  /* 0x8000000602027221 */ /* 0x108fe20000000000 */
[----:B------:R-:W-:-:S07]  /*01b0*/  FADD R3, R3, -R6 ;  /* 0x8000000603037221 */ /* 0x000fce0000000000 */
[----:B------:R-:W-:Y:S02]  /*01c0*/  @P0 FMUL R12, R12, 0.25 ;  /* 0x3e8000000c0c0820 */ /* 0x000fe40000400000 */
[----:B------:R-:W-:Y:S02]  /*01d0*/  @!P1 FMUL R13, R13, 16777216 ;  /* 0x4b8000000d0d9820 */ /* 0x000fe40000400000 */
[----:B------:R-:W-:-:S06]  /*01e0*/  @!P1 FMUL R12, R12, 16777216 ;  /* 0x4b8000000c0c9820 */ /* 0x000fcc0000400000 */
[----:B------:R-:W0:Y:S02]  /*01f0*/  MUFU.RCP R12, R12 ;  /* 0x0000000c000c7308 */ /* 0x000e240000001000 */
[----:B0-----:R-:W-:-:S04]  /*0200*/  FMUL R13, R12, R13 ;  /* 0x0000000d0c0d7220 */ /* 0x001fc80000400000 */
[-C--:B------:R-:W-:Y:S01]  /*0210*/  FMUL R2, R2, R13.reuse ;  /* 0x0000000d02027220 */ /* 0x080fe20000400000 */
[----:B------:R-:W-:-:S03]  /*0220*/  FMUL R6, R3, R13 ;  /* 0x0000000d03067220 */ /* 0x000fc60000400000 */
[C-C-:B----4-:R-:W-:Y:S01]  /*0230*/  FFMA R2, R8.reuse, R2, R11.reuse ;  /* 0x0000000208027223 */ /* 0x150fe2000000000b */
[----:B------:R-:W-:-:S04]  /*0240*/  FFMA R6, R8, R6, R11 ;  /* 0x0000000608067223 */ /* 0x000fc8000000000b */
[----:B------:R-:W-:Y:S02]  /*0250*/  FSETP.GEU.AND P0, PT, R2, RZ, PT ;  /* 0x000000ff0200720b */ /* 0x000fe40003f0e000 */
[----:B------:R-:W-:Y:S02]  /*0260*/  FSETP.GEU.AND P1, PT, R6, RZ, PT ;  /* 0x000000ff0600720b */ /* 0x000fe40003f2e000 */
[----:B------:R-:W-:Y:S02]  /*0270*/  FSEL R2, R2, RZ, P0 ;  /* 0x000000ff02027208 */ /* 0x000fe40000000000 */
[----:B------:R-:W-:-:S05]  /*0280*/  FSEL R3, R6, RZ, P1 ;  /* 0x000000ff06037208 */ /* 0x000fca0000800000 */
[----:B------:R-:W-:Y:S01]  /*0290*/  STG.E.64 desc[UR4][R4.64], R2 ;  /* 0x0000000204007986 */ /* 0x000fe2000c101b04 */
[----:B------:R-:W-:Y:S05]  /*02a0*/  EXIT ;  /* 0x000000000000794d */ /* 0x000fea0003800000 */
.L_x_0:
[----:B------:R-:W-:-:S00]  /*02b0*/  BRA `(.L_x_0) ;  /* 0xfffffffc00fc7947 */ /* 0x000fc0000383ffff */
[----:B------:R-:W-:-:S00]  /*02c0*/  NOP ;  /* 0x0000000000007918 */ /* 0x000fc00000000000 */
        /* <DEDUP_REMOVED lines=11> */
.L_x_1:


//--------------------- .nv.global.init           --------------------------
	.section	.nv.global.init,"aw",@progbits
.nv.global.init:
	.type		_$_str,@object
	.size		_$_str,(_$_str_$_2 - _$_str)
_$_str:
        /*0000*/ 	.byte	0x5f, 0x5f, 0x43, 0x55, 0x44, 0x41, 0x5f, 0x46, 0x54, 0x5a, 0x00
	.type		_$_str_$_2,@object
	.size		_$_str_$_2,(.L_1 - _$_str_$_2)
_$_str_$_2:
        /*000b*/ 	.byte	0x5f, 0x5f, 0x43, 0x55, 0x44, 0x41, 0x5f, 0x50, 0x52, 0x45, 0x43, 0x5f, 0x53, 0x51, 0x52, 0x54
        /*001b*/ 	.byte	0x00
.L_1:


//--------------------- .nv.constant0.triton_poi_fused__native_batch_norm_legit_no_training_relu_10 --------------------------
	.section	.nv.constant0.triton_poi_fused__native_batch_norm_legit_no_training_relu_10,"a",@progbits
	.sectionflags	@""
	.align	4
.nv.constant0.triton_poi_fused__native_batch_norm_legit_no_training_relu_10:
	.zero		580
